//
// Generated by NVIDIA NVVM Compiler
//
// Compiler Build ID: CL-36424714
// Cuda compilation tools, release 13.0, V13.0.88
// Based on NVVM 20.0.0
//

.version 9.0
.target sm_100
.address_size 64

	// .globl	default_function_kernel_1

.visible .entry default_function_kernel_1(
	.param .u64 .ptr .align 1 default_function_kernel_1_param_0,
	.param .u64 .ptr .align 1 default_function_kernel_1_param_1
)
.maxntid 36
{
	.reg .pred 	%p<3>;
	.reg .b32 	%r<4>;
	.reg .b32 	%f<20>;
	.reg .b64 	%rd<8>;

	ld.param.u64 	%rd1, [default_function_kernel_1_param_0];
	ld.param.u64 	%rd2, [default_function_kernel_1_param_1];
	cvta.to.global.u64 	%rd3, %rd1;
	cvta.to.global.u64 	%rd4, %rd2;
	mov.u32 	%r1, %ctaid.x;
	mov.u32 	%r2, %tid.x;
	mad.lo.s32 	%r3, %r1, 36, %r2;
	mul.wide.u32 	%rd5, %r3, 4;
	add.s64 	%rd6, %rd4, %rd5;
	ld.global.nc.f32 	%f1, [%rd6];
	abs.f32 	%f2, %f1;
	setp.gt.f32 	%p1, %f2, 0f3F800000;
	rcp.approx.ftz.f32 	%f3, %f2;
	selp.f32 	%f4, %f3, %f2, %p1;
	mul.f32 	%f5, %f4, %f4;
	fma.rn.f32 	%f6, %f5, 0f3B2090AA, 0fBC6BE14F;
	fma.rn.f32 	%f7, %f6, %f5, 0f3D23397E;
	fma.rn.f32 	%f8, %f7, %f5, 0fBD948A7A;
	fma.rn.f32 	%f9, %f8, %f5, 0f3DD76B21;
	fma.rn.f32 	%f10, %f9, %f5, 0fBE111E88;
	fma.rn.f32 	%f11, %f10, %f5, 0f3E4CAF60;
	fma.rn.f32 	%f12, %f11, %f5, 0fBEAAAA27;
	mul.f32 	%f13, %f5, %f12;
	fma.rn.f32 	%f14, %f13, %f4, %f4;
	neg.f32 	%f15, %f14;
	fma.rn.f32 	%f16, 0f3F6EE581, 0f3FD774EB, %f15;
	selp.f32 	%f17, %f16, %f14, %p1;
	setp.num.f32 	%p2, %f2, %f2;
	copysign.f32 	%f18, %f1, %f17;
	selp.f32 	%f19, %f18, %f17, %p2;
	add.s64 	%rd7, %rd3, %rd5;
	st.global.f32 	[%rd7], %f19;
	ret;

}
	// .globl	default_function_kernel
.visible .entry default_function_kernel(
	.param .u64 .ptr .align 1 default_function_kernel_param_0,
	.param .u64 .ptr .align 1 default_function_kernel_param_1,
	.param .u64 .ptr .align 1 default_function_kernel_param_2
)
.maxntid 4
{
	.reg .b32 	%r<5>;
	.reg .b32 	%f<4>;
	.reg .b64 	%rd<11>;

	ld.param.u64 	%rd1, [default_function_kernel_param_0];
	ld.param.u64 	%rd2, [default_function_kernel_param_1];
	ld.param.u64 	%rd3, [default_function_kernel_param_2];
	cvta.to.global.u64 	%rd4, %rd1;
	cvta.to.global.u64 	%rd5, %rd3;
	cvta.to.global.u64 	%rd6, %rd2;
	mov.u32 	%r1, %ctaid.x;
	shl.b32 	%r2, %r1, 2;
	mov.u32 	%r3, %tid.x;
	or.b32  	%r4, %r2, %r3;
	mul.wide.u32 	%rd7, %r4, 4;
	add.s64 	%rd8, %rd6, %rd7;
	ld.global.nc.f32 	%f1, [%rd8];
	add.s64 	%rd9, %rd5, %rd7;
	ld.global.nc.f32 	%f2, [%rd9];
	add.f32 	%f3, %f1, %f2;
	add.s64 	%rd10, %rd4, %rd7;
	st.global.f32 	[%rd10], %f3;
	ret;

}


// ===== COMPILED SASS (sm_100) =====

	.target	sm_100

	.elftype	@"ET_EXEC"


//--------------------- .note.nv.tkinfo           --------------------------
	.section	.note.nv.tkinfo,"",@"SHT_NOTE"
	.sectionflags	@"SHF_NOTE_NV_TKINFO"
	.tkinfo
        /*0018*/ 	.word	0x00000002
        /*0030*/ 	.string	""
        /*0030*/ 	.string	"ptxas"
        /*0030*/ 	.string	"Cuda compilation tools, release 13.0, V13.0.88"
        /*0030*/ 	.string	"Build cuda_13.0.r13.0/compiler.36424714_0"
        /*0030*/ 	.string	"-arch sm_100 -m 64 "



//--------------------- .note.nv.cuinfo           --------------------------
	.section	.note.nv.cuinfo,"",@"SHT_NOTE"
	.sectionflags	@"SHF_NOTE_NV_CUINFO"
        /*0018*/ 	.short	0x0002
        /*001a*/ 	.short	0x0064
        /*001c*/ 	.short	0x0082
	.zero		2


//--------------------- .nv.info                  --------------------------
	.section	.nv.info,"",@"SHT_CUDA_INFO"
	.align	4


	//----- nvinfo : EIATTR_REGCOUNT
	.align		4
        /*0000*/ 	.byte	0x04, 0x2f
        /*0002*/ 	.short	(.L_1 - .L_0)
	.align		4
.L_0:
        /*0004*/ 	.word	index@(default_function_kernel_1)
        /*0008*/ 	.word	0x0000000c


	//----- nvinfo : EIATTR_FRAME_SIZE
	.align		4
.L_1:
        /*000c*/ 	.byte	0x04, 0x11
        /*000e*/ 	.short	(.L_3 - .L_2)
	.align		4
.L_2:
        /*0010*/ 	.word	index@(default_function_kernel_1)
        /*0014*/ 	.word	0x00000000


	//----- nvinfo : EIATTR_REGCOUNT
	.align		4
.L_3:
        /*0018*/ 	.byte	0x04, 0x2f
        /*001a*/ 	.short	(.L_5 - .L_4)
	.align		4
.L_4:
        /*001c*/ 	.word	index@(default_function_kernel)
        /*0020*/ 	.word	0x0000000c


	//----- nvinfo : EIATTR_FRAME_SIZE
	.align		4
.L_5:
        /*0024*/ 	.byte	0x04, 0x11
        /*0026*/ 	.short	(.L_7 - .L_6)
	.align		4
.L_6:
        /*0028*/ 	.word	index@(default_function_kernel)
        /*002c*/ 	.word	0x00000000


	//----- nvinfo : EIATTR_MIN_STACK_SIZE
	.align		4
.L_7:
        /*0030*/ 	.byte	0x04, 0x12
        /*0032*/ 	.short	(.L_9 - .L_8)
	.align		4
.L_8:
        /*0034*/ 	.word	index@(default_function_kernel)
        /*0038*/ 	.word	0x00000000


	//----- nvinfo : EIATTR_MIN_STACK_SIZE
	.align		4
.L_9:
        /*003c*/ 	.byte	0x04, 0x12
        /*003e*/ 	.short	(.L_11 - .L_10)
	.align		4
.L_10:
        /*0040*/ 	.word	index@(default_function_kernel_1)
        /*0044*/ 	.word	0x00000000
.L_11:


//--------------------- .nv.compat                --------------------------
	.section	.nv.compat,"",@"SHT_CUDA_COMPAT_INFO"
	.align	4
        /*0000*/ 	.byte	0x02, 0x09, 0x00, 0x00, 0x02, 0x02, 0x01, 0x00, 0x02, 0x05, 0x05, 0x00, 0x03, 0x07, 0x01, 0x01
        /*0010*/ 	.byte	0x02, 0x03, 0x00, 0x00, 0x02, 0x06, 0x01, 0x00, 0x04, 0x0b, 0x08, 0x00, 0x01, 0x00, 0x00, 0x00
        /*0020*/ 	.byte	0x00, 0x00, 0x00, 0x00


//--------------------- .nv.info.default_function_kernel --------------------------
	.section	.nv.info.default_function_kernel,"",@"SHT_CUDA_INFO"
	.sectionflags	@""
	.align	4


	//----- nvinfo : EIATTR_CUDA_API_VERSION
	.align		4
        /*0000*/ 	.byte	0x04, 0x37
        /*0002*/ 	.short	(.L_13 - .L_12)
.L_12:
        /*0004*/ 	.word	0x00000082


	//----- nvinfo : EIATTR_KPARAM_INFO
	.align		4
.L_13:
        /*0008*/ 	.byte	0x04, 0x17
        /*000a*/ 	.short	(.L_15 - .L_14)
.L_14:
        /*000c*/ 	.word	0x00000000
        /*0010*/ 	.short	0x0002
        /*0012*/ 	.short	0x0010
        /*0014*/ 	.byte	0x00, 0xf5, 0x21, 0x00


	//----- nvinfo : EIATTR_KPARAM_INFO
	.align		4
.L_15:
        /*0018*/ 	.byte	0x04, 0x17
        /*001a*/ 	.short	(.L_17 - .L_16)
.L_16:
        /*001c*/ 	.word	0x00000000
        /*0020*/ 	.short	0x0001
        /*0022*/ 	.short	0x0008
        /*0024*/ 	.byte	0x00, 0xf5, 0x21, 0x00


	//----- nvinfo : EIATTR_KPARAM_INFO
	.align		4
.L_17:
        /*0028*/ 	.byte	0x04, 0x17
        /*002a*/ 	.short	(.L_19 - .L_18)
.L_18:
        /*002c*/ 	.word	0x00000000
        /*0030*/ 	.short	0x0000
        /*0032*/ 	.short	0x0000
        /*0034*/ 	.byte	0x00, 0xf5, 0x21, 0x00


	//----- nvinfo : EIATTR_SPARSE_MMA_MASK
	.align		4
.L_19:
        /*0038*/ 	.byte	0x03, 0x50
        /*003a*/ 	.short	0x0000


	//----- nvinfo : EIATTR_MAXREG_COUNT
	.align		4
        /*003c*/ 	.byte	0x03, 0x1b
        /*003e*/ 	.short	0x00ff


	//----- nvinfo : EIATTR_MERCURY_ISA_VERSION
	.align		4
        /*0040*/ 	.byte	0x03, 0x5f
        /*0042*/ 	.short	0x0101


	//----- nvinfo : EIATTR_VRC_CTA_INIT_COUNT
	.align		4
        /*0044*/ 	.byte	0x02, 0x4a
	.zero		1
	.zero		1


	//----- nvinfo : EIATTR_EXIT_INSTR_OFFSETS
	.align		4
        /*0048*/ 	.byte	0x04, 0x1c
        /*004a*/ 	.short	(.L_21 - .L_20)


	//   ....[0]....
.L_20:
        /*004c*/ 	.word	0x00000100


	//----- nvinfo : EIATTR_MAX_THREADS
	.align		4
.L_21:
        /*0050*/ 	.byte	0x04, 0x05
        /*0052*/ 	.short	(.L_23 - .L_22)
.L_22:
        /*0054*/ 	.word	0x00000004
        /*0058*/ 	.word	0x00000001
        /*005c*/ 	.word	0x00000001


	//----- nvinfo : EIATTR_CBANK_PARAM_SIZE
	.align		4
.L_23:
        /*0060*/ 	.byte	0x03, 0x19
        /*0062*/ 	.short	0x0018


	//----- nvinfo : EIATTR_PARAM_CBANK
	.align		4
        /*0064*/ 	.byte	0x04, 0x0a
        /*0066*/ 	.short	(.L_25 - .L_24)
	.align		4
.L_24:
        /*0068*/ 	.word	index@(.nv.constant0.default_function_kernel)
        /*006c*/ 	.short	0x0380
        /*006e*/ 	.short	0x0018


	//----- nvinfo : EIATTR_SW_WAR
	.align		4
.L_25:
        /*0070*/ 	.byte	0x04, 0x36
        /*0072*/ 	.short	(.L_27 - .L_26)
.L_26:
        /*0074*/ 	.word	0x00000008
.L_27:


//--------------------- .nv.info.default_function_kernel_1 --------------------------
	.section	.nv.info.default_function_kernel_1,"",@"SHT_CUDA_INFO"
	.sectionflags	@""
	.align	4


	//----- nvinfo : EIATTR_CUDA_API_VERSION
	.align		4
        /*0000*/ 	.byte	0x04, 0x37
        /*0002*/ 	.short	(.L_29 - .L_28)
.L_28:
        /*0004*/ 	.word	0x00000082


	//----- nvinfo : EIATTR_KPARAM_INFO
	.align		4
.L_29:
        /*0008*/ 	.byte	0x04, 0x17
        /*000a*/ 	.short	(.L_31 - .L_30)
.L_30:
        /*000c*/ 	.word	0x00000000
        /*0010*/ 	.short	0x0001
        /*0012*/ 	.short	0x0008
        /*0014*/ 	.byte	0x00, 0xf5, 0x21, 0x00


	//----- nvinfo : EIATTR_KPARAM_INFO
	.align		4
.L_31:
        /*0018*/ 	.byte	0x04, 0x17
        /*001a*/ 	.short	(.L_33 - .L_32)
.L_32:
        /*001c*/ 	.word	0x00000000
        /*0020*/ 	.short	0x0000
        /*0022*/ 	.short	0x0000
        /*0024*/ 	.byte	0x00, 0xf5, 0x21, 0x00


	//----- nvinfo : EIATTR_SPARSE_MMA_MASK
	.align		4
.L_33:
        /*0028*/ 	.byte	0x03, 0x50
        /*002a*/ 	.short	0x0000


	//----- nvinfo : EIATTR_MAXREG_COUNT
	.align		4
        /*002c*/ 	.byte	0x03, 0x1b
        /*002e*/ 	.short	0x00ff


	//----- nvinfo : EIATTR_MERCURY_ISA_VERSION
	.align		4
        /*0030*/ 	.byte	0x03, 0x5f
        /*0032*/ 	.short	0x0101


	//----- nvinfo : EIATTR_VRC_CTA_INIT_COUNT
	.align		4
        /*0034*/ 	.byte	0x02, 0x4a
	.zero		1
	.zero		1


	//----- nvinfo : EIATTR_EXIT_INSTR_OFFSETS
	.align		4
        /*0038*/ 	.byte	0x04, 0x1c
        /*003a*/ 	.short	(.L_35 - .L_34)


	//   ....[0]....
.L_34:
        /*003c*/ 	.word	0x000001e0


	//----- nvinfo : EIATTR_MAX_THREADS
	.align		4
.L_35:
        /*0040*/ 	.byte	0x04, 0x05
        /*0042*/ 	.short	(.L_37 - .L_36)
.L_36:
        /*0044*/ 	.word	0x00000024
        /*0048*/ 	.word	0x00000001
        /*004c*/ 	.word	0x00000001


	//----- nvinfo : EIATTR_CBANK_PARAM_SIZE
	.align		4
.L_37:
        /*0050*/ 	.byte	0x03, 0x19
        /*0052*/ 	.short	0x0010


	//----- nvinfo : EIATTR_PARAM_CBANK
	.align		4
        /*0054*/ 	.byte	0x04, 0x0a
        /*0056*/ 	.short	(.L_39 - .L_38)
	.align		4
.L_38:
        /*0058*/ 	.word	index@(.nv.constant0.default_function_kernel_1)
        /*005c*/ 	.short	0x0380
        /*005e*/ 	.short	0x0010


	//----- nvinfo : EIATTR_SW_WAR
	.align		4
.L_39:
        /*0060*/ 	.byte	0x04, 0x36
        /*0062*/ 	.short	(.L_41 - .L_40)
.L_40:
        /*0064*/ 	.word	0x00000008
.L_41:


//--------------------- .nv.callgraph             --------------------------
	.section	.nv.callgraph,"",@"SHT_CUDA_CALLGRAPH"
	.align	4
	.sectionentsize	8
	.align		4
        /*0000*/ 	.word	0x00000000
	.align		4
        /*0004*/ 	.word	0xffffffff
	.align		4
        /*0008*/ 	.word	0x00000000
	.align		4
        /*000c*/ 	.word	0xfffffffe
	.align		4
        /*0010*/ 	.word	0x00000000
	.align		4
        /*0014*/ 	.word	0xfffffffd
	.align		4
        /*0018*/ 	.word	0x00000000
	.align		4
        /*001c*/ 	.word	0xfffffffc


//--------------------- .text.default_function_kernel --------------------------
	.section	.text.default_function_kernel,"ax",@progbits
	.align	128
        .global         default_function_kernel
        .type           default_function_kernel,@function
        .size           default_function_kernel,(.L_x_2 - default_function_kernel)
        .other          default_function_kernel,@"STO_CUDA_ENTRY STV_DEFAULT"
default_function_kernel:
.text.default_function_kernel:
[----:B------:R-:W-:Y:S01]  /*0000*/  LDC R1, c[0x0][0x37c] ;  /* 0x0000df00ff017b82 */ /* 0x000fe20000000800 */
[----:B------:R-:W0:Y:S07]  /*0010*/  S2R R9, SR_TID.X ;  /* 0x0000000000097919 */ /* 0x000e2e0000002100 */
[----:B------:R-:W1:Y:S01]  /*0020*/  S2UR UR4, SR_CTAID.X ;  /* 0x00000000000479c3 */ /* 0x000e620000002500 */
[----:B------:R-:W2:Y:S07]  /*0030*/  LDCU.64 UR6, c[0x0][0x358] ;  /* 0x00006b00ff0677ac */ /* 0x000eae0008000a00 */
[----:B------:R-:W3:Y:S08]  /*0040*/  LDC.64 R2, c[0x0][0x388] ;  /* 0x0000e200ff027b82 */ /* 0x000ef00000000a00 */
[----:B------:R-:W4:Y:S01]  /*0050*/  LDC.64 R4, c[0x0][0x390] ;  /* 0x0000e400ff047b82 */ /* 0x000f220000000a00 */
[----:B-1----:R-:W-:-:S07]  /*0060*/  USHF.L.U32 UR4, UR4, 0x2, URZ ;  /* 0x0000000204047899 */ /* 0x002fce00080006ff */
[----:B------:R-:W1:Y:S01]  /*0070*/  LDC.64 R6, c[0x0][0x380] ;  /* 0x0000e000ff067b82 */ /* 0x000e620000000a00 */
[----:B0-----:R-:W-:-:S05]  /*0080*/  LOP3.LUT R9, R9, UR4, RZ, 0xfc, !PT ;  /* 0x0000000409097c12 */ /* 0x001fca000f8efcff */
[----:B---3--:R-:W-:-:S04]  /*0090*/  IMAD.WIDE.U32 R2, R9, 0x4, R2 ;  /* 0x0000000409027825 */ /* 0x008fc800078e0002 */
[C---:B----4-:R-:W-:Y:S02]  /*00a0*/  IMAD.WIDE.U32 R4, R9.reuse, 0x4, R4 ;  /* 0x0000000409047825 */ /* 0x050fe400078e0004 */
[----:B--2---:R-:W2:Y:S04]  /*00b0*/  LDG.E.CONSTANT R2, desc[UR6][R2.64] ;  /* 0x0000000602027981 */ /* 0x004ea8000c1e9900 */
[----:B------:R-:W2:Y:S01]  /*00c0*/  LDG.E.CONSTANT R5, desc[UR6][R4.64] ;  /* 0x0000000604057981 */ /* 0x000ea2000c1e9900 */
[----:B-1----:R-:W-:-:S04]  /*00d0*/  IMAD.WIDE.U32 R6, R9, 0x4, R6 ;  /* 0x0000000409067825 */ /* 0x002fc800078e0006 */
[----:B--2---:R-:W-:-:S05]  /*00e0*/  FADD R9, R2, R5 ;  /* 0x0000000502097221 */ /* 0x004fca0000000000 */
[----:B------:R-:W-:Y:S01]  /*00f0*/  STG.E desc[UR6][R6.64], R9 ;  /* 0x0000000906007986 */ /* 0x000fe2000c101906 */
[----:B------:R-:W-:Y:S05]  /*0100*/  EXIT ;  /* 0x000000000000794d */ /* 0x000fea0003800000 */
.L_x_0:
[----:B------:R-:W-:-:S00]  /*0110*/  BRA `(.L_x_0) ;  /* 0xfffffffc00fc7947 */ /* 0x000fc0000383ffff */
[----:B------:R-:W-:-:S00]  /*0120*/  NOP ;  /* 0x0000000000007918 */ /* 0x000fc00000000000 */
        /* <DEDUP_REMOVED lines=13> */
.L_x_2:


//--------------------- .text.default_function_kernel_1 --------------------------
	.section	.text.default_function_kernel_1,"ax",@progbits
	.align	128
        .global         default_function_kernel_1
        .type           default_function_kernel_1,@function
        .size           default_function_kernel_1,(.L_x_3 - default_function_kernel_1)
        .other          default_function_kernel_1,@"STO_CUDA_ENTRY STV_DEFAULT"
default_function_kernel_1:
.text.default_function_kernel_1:
[----:B------:R-:W-:Y:S01]  /*0000*/  LDC R1, c[0x0][0x37c] ;  /* 0x0000df00ff017b82 */ /* 0x000fe20000000800 */
[----:B------:R-:W0:Y:S07]  /*0010*/  S2R R5, SR_CTAID.X ;  /* 0x0000000000057919 */ /* 0x000e2e0000002500 */
[----:B------:R-:W1:Y:S01]  /*0020*/  LDC.64 R2, c[0x0][0x388] ;  /* 0x0000e200ff027b82 */ /* 0x000e620000000a00 */
[----:B------:R-:W2:Y:S01]  /*0030*/  LDCU.64 UR4, c[0x0][0x358] ;  /* 0x00006b00ff0477ac */ /* 0x000ea20008000a00 */
[----:B------:R-:W0:Y:S02]  /*0040*/  S2R R0, SR_TID.X ;  /* 0x0000000000007919 */ /* 0x000e240000002100 */
[----:B0-----:R-:W-:-:S04]  /*0050*/  IMAD R5, R5, 0x24, R0 ;  /* 0x0000002405057824 */ /* 0x001fc800078e0200 */
[----:B-1----:R-:W-:-:S05]  /*0060*/  IMAD.WIDE.U32 R2, R5, 0x4, R2 ;  /* 0x0000000405027825 */ /* 0x002fca00078e0002 */
[----:B--2---:R0:W2:Y:S01]  /*0070*/  LDG.E.CONSTANT R0, desc[UR4][R2.64] ;  /* 0x0000000402007981 */ /* 0x0040a2000c1e9900 */
[----:B------:R-:W-:Y:S01]  /*0080*/  HFMA2 R9, -RZ, RZ, 0.890625, -0.00056934356689453125 ;  /* 0x3b2090aaff097431 */ /* 0x000fe200000001ff */
[----:B------:R-:W-:Y:S01]  /*0090*/  MOV R6, 0x3f6ee581 ;  /* 0x3f6ee58100067802 */ /* 0x000fe20000000f00 */
[----:B0-----:R-:W0:Y:S02]  /*00a0*/  LDC.64 R2, c[0x0][0x380] ;  /* 0x0000e000ff027b82 */ /* 0x001e240000000a00 */
[----:B0-----:R-:W-:Y:S01]  /*00b0*/  IMAD.WIDE.U32 R2, R5, 0x4, R2 ;  /* 0x0000000405027825 */ /* 0x001fe200078e0002 */
[----:B--2---:R-:W0:Y:S01]  /*00c0*/  MUFU.RCP R7, |R0| ;  /* 0x4000000000077308 */ /* 0x004e220000001000 */
[----:B------:R-:W-:-:S04]  /*00d0*/  FSETP.GT.AND P0, PT, |R0|, 1, PT ;  /* 0x3f8000000000780b */ /* 0x000fc80003f04200 */
[----:B0-----:R-:W-:-:S05]  /*00e0*/  FSEL R7, R7, |R0|, P0 ;  /* 0x4000000007077208 */ /* 0x001fca0000000000 */
[----:B------:R-:W-:-:S04]  /*00f0*/  FMUL R4, R7, R7 ;  /* 0x0000000707047220 */ /* 0x000fc80000400000 */
[----:B------:R-:W-:-:S04]  /*0100*/  FFMA R9, R4, R9, -0.014396979473531246185 ;  /* 0xbc6be14f04097423 */ /* 0x000fc80000000009 */
[----:B------:R-:W-:-:S04]  /*0110*/  FFMA R9, R4, R9, 0.039849750697612762451 ;  /* 0x3d23397e04097423 */ /* 0x000fc80000000009 */
[----:B------:R-:W-:-:S04]  /*0120*/  FFMA R9, R4, R9, -0.072529748082160949707 ;  /* 0xbd948a7a04097423 */ /* 0x000fc80000000009 */
[----:B------:R-:W-:-:S04]  /*0130*/  FFMA R9, R4, R9, 0.10518480092287063599 ;  /* 0x3dd76b2104097423 */ /* 0x000fc80000000009 */
[----:B------:R-:W-:-:S04]  /*0140*/  FFMA R9, R4, R9, -0.14171802997589111328 ;  /* 0xbe111e8804097423 */ /* 0x000fc80000000009 */
[----:B------:R-:W-:-:S04]  /*0150*/  FFMA R9, R4, R9, 0.19988775253295898438 ;  /* 0x3e4caf6004097423 */ /* 0x000fc80000000009 */
[----:B------:R-:W-:-:S04]  /*0160*/  FFMA R9, R4, R9, -0.33332940936088562012 ;  /* 0xbeaaaa2704097423 */ /* 0x000fc80000000009 */
[----:B------:R-:W-:-:S04]  /*0170*/  FMUL R4, R4, R9 ;  /* 0x0000000904047220 */ /* 0x000fc80000400000 */
[----:B------:R-:W-:-:S04]  /*0180*/  FFMA R7, R7, R4, R7 ;  /* 0x0000000407077223 */ /* 0x000fc80000000007 */
[----:B------:R-:W-:Y:S01]  /*0190*/  @P0 FFMA R7, R6, 1.6832555532455444336, -R7 ;  /* 0x3fd774eb06070823 */ /* 0x000fe20000000807 */
[----:B------:R-:W-:-:S04]  /*01a0*/  FSETP.NAN.AND P0, PT, |R0|, |R0|, PT ;  /* 0x400000000000720b */ /* 0x000fc80003f08200 */
[----:B------:R-:W-:-:S04]  /*01b0*/  LOP3.LUT R0, R7, 0x80000000, R0, 0xb8, !PT ;  /* 0x8000000007007812 */ /* 0x000fc800078eb800 */
[----:B------:R-:W-:-:S05]  /*01c0*/  FSEL R7, R0, R7, !P0 ;  /* 0x0000000700077208 */ /* 0x000fca0004000000 */
[----:B------:R-:W-:Y:S01]  /*01d0*/  STG.E desc[UR4][R2.64], R7 ;  /* 0x0000000702007986 */ /* 0x000fe2000c101904 */
[----:B------:R-:W-:Y:S05]  /*01e0*/  EXIT ;  /* 0x000000000000794d */ /* 0x000fea0003800000 */
.L_x_1:
        /* <DEDUP_REMOVED lines=9> */
.L_x_3:


//--------------------- .nv.shared.reserved.0     --------------------------
	.section	.nv.shared.reserved.0,"aw",@nobits
	.weak		__nv_reservedSMEM_offset_0_alias
	.size		__nv_reservedSMEM_offset_0_alias, 0, 64
	.other		__nv_reservedSMEM_offset_0_alias,@"STO_CUDA_RESERVED_SHARED STV_DEFAULT"
__nv_reservedSMEM_offset_0_alias:
	.zero		0
	.zero		64


//--------------------- .nv.constant0.default_function_kernel --------------------------
	.section	.nv.constant0.default_function_kernel,"a",@progbits
	.sectionflags	@""
	.align	4
.nv.constant0.default_function_kernel:
	.zero		920


//--------------------- .nv.constant0.default_function_kernel_1 --------------------------
	.section	.nv.constant0.default_function_kernel_1,"a",@progbits
	.sectionflags	@""
	.align	4
.nv.constant0.default_function_kernel_1:
	.zero		912


//--------------------- SYMBOLS --------------------------

	.type		.nv.reservedSmem.offset0,@object
	.size		.nv.reservedSmem.offset0,0x4
